//
// Generated by NVIDIA NVVM Compiler
//
// Compiler Build ID: CL-36424714
// Cuda compilation tools, release 13.0, V13.0.88
// Based on NVVM 20.0.0
//

.version 9.0
.target sm_100
.address_size 64

	// .globl	_Z8exp_calcPf

.visible .entry _Z8exp_calcPf(
	.param .u64 .ptr .align 1 _Z8exp_calcPf_param_0
)
{
	.reg .b32 	%r<3>;
	.reg .b32 	%f<6>;
	.reg .b64 	%rd<5>;

	ld.param.u64 	%rd1, [_Z8exp_calcPf_param_0];
	cvta.to.global.u64 	%rd2, %rd1;
	mov.u32 	%r1, %tid.x;
	cvt.rn.f32.u32 	%f1, %r1;
	mov.u32 	%r2, %ntid.x;
	cvt.rn.f32.u32 	%f2, %r2;
	div.rn.f32 	%f3, %f1, %f2;
	mul.f32 	%f4, %f3, 0f3FB8AA3B;
	ex2.approx.f32 	%f5, %f4;
	mul.wide.u32 	%rd3, %r1, 4;
	add.s64 	%rd4, %rd2, %rd3;
	st.global.f32 	[%rd4], %f5;
	ret;

}


// ===== COMPILED SASS (sm_100) =====

	.target	sm_100

	.elftype	@"ET_EXEC"


//--------------------- .note.nv.tkinfo           --------------------------
	.section	.note.nv.tkinfo,"",@"SHT_NOTE"
	.sectionflags	@"SHF_NOTE_NV_TKINFO"
	.tkinfo
        /*0018*/ 	.word	0x00000002
        /*0030*/ 	.string	""
        /*0030*/ 	.string	"ptxas"
        /*0030*/ 	.string	"Cuda compilation tools, release 13.0, V13.0.88"
        /*0030*/ 	.string	"Build cuda_13.0.r13.0/compiler.36424714_0"
        /*0030*/ 	.string	"-arch sm_100 -m 64 "



//--------------------- .note.nv.cuinfo           --------------------------
	.section	.note.nv.cuinfo,"",@"SHT_NOTE"
	.sectionflags	@"SHF_NOTE_NV_CUINFO"
        /*0018*/ 	.short	0x0002
        /*001a*/ 	.short	0x0064
        /*001c*/ 	.short	0x0082
	.zero		2


//--------------------- .nv.info                  --------------------------
	.section	.nv.info,"",@"SHT_CUDA_INFO"
	.align	4


	//----- nvinfo : EIATTR_REGCOUNT
	.align		4
        /*0000*/ 	.byte	0x04, 0x2f
        /*0002*/ 	.short	(.L_1 - .L_0)
	.align		4
.L_0:
        /*0004*/ 	.word	index@(_Z8exp_calcPf)
        /*0008*/ 	.word	0x00000010


	//----- nvinfo : EIATTR_FRAME_SIZE
	.align		4
.L_1:
        /*000c*/ 	.byte	0x04, 0x11
        /*000e*/ 	.short	(.L_3 - .L_2)
	.align		4
.L_2:
        /*0010*/ 	.word	index@($__internal_0_$__cuda_sm3x_div_rn_noftz_f32_slowpath)
        /*0014*/ 	.word	0x00000000


	//----- nvinfo : EIATTR_FRAME_SIZE
	.align		4
.L_3:
        /*0018*/ 	.byte	0x04, 0x11
        /*001a*/ 	.short	(.L_5 - .L_4)
	.align		4
.L_4:
        /*001c*/ 	.word	index@(_Z8exp_calcPf)
        /*0020*/ 	.word	0x00000000


	//----- nvinfo : EIATTR_MIN_STACK_SIZE
	.align		4
.L_5:
        /*0024*/ 	.byte	0x04, 0x12
        /*0026*/ 	.short	(.L_7 - .L_6)
	.align		4
.L_6:
        /*0028*/ 	.word	index@(_Z8exp_calcPf)
        /*002c*/ 	.word	0x00000000
.L_7:


//--------------------- .nv.compat                --------------------------
	.section	.nv.compat,"",@"SHT_CUDA_COMPAT_INFO"
	.align	4
        /*0000*/ 	.byte	0x02, 0x09, 0x00, 0x00, 0x02, 0x02, 0x01, 0x00, 0x02, 0x05, 0x05, 0x00, 0x03, 0x07, 0x01, 0x01
        /*0010*/ 	.byte	0x02, 0x03, 0x00, 0x00, 0x02, 0x06, 0x01, 0x00, 0x04, 0x0b, 0x08, 0x00, 0x01, 0x00, 0x00, 0x00
        /*0020*/ 	.byte	0x00, 0x00, 0x00, 0x00


//--------------------- .nv.info._Z8exp_calcPf    --------------------------
	.section	.nv.info._Z8exp_calcPf,"",@"SHT_CUDA_INFO"
	.sectionflags	@""
	.align	4


	//----- nvinfo : EIATTR_CUDA_API_VERSION
	.align		4
        /*0000*/ 	.byte	0x04, 0x37
        /*0002*/ 	.short	(.L_9 - .L_8)
.L_8:
        /*0004*/ 	.word	0x00000082


	//----- nvinfo : EIATTR_KPARAM_INFO
	.align		4
.L_9:
        /*0008*/ 	.byte	0x04, 0x17
        /*000a*/ 	.short	(.L_11 - .L_10)
.L_10:
        /*000c*/ 	.word	0x00000000
        /*0010*/ 	.short	0x0000
        /*0012*/ 	.short	0x0000
        /*0014*/ 	.byte	0x00, 0xf5, 0x21, 0x00


	//----- nvinfo : EIATTR_SPARSE_MMA_MASK
	.align		4
.L_11:
        /*0018*/ 	.byte	0x03, 0x50
        /*001a*/ 	.short	0x0000


	//----- nvinfo : EIATTR_MAXREG_COUNT
	.align		4
        /*001c*/ 	.byte	0x03, 0x1b
        /*001e*/ 	.short	0x00ff


	//----- nvinfo : EIATTR_MERCURY_ISA_VERSION
	.align		4
        /*0020*/ 	.byte	0x03, 0x5f
        /*0022*/ 	.short	0x0101


	//----- nvinfo : EIATTR_VRC_CTA_INIT_COUNT
	.align		4
        /*0024*/ 	.byte	0x02, 0x4a
	.zero		1
	.zero		1


	//----- nvinfo : EIATTR_EXIT_INSTR_OFFSETS
	.align		4
        /*0028*/ 	.byte	0x04, 0x1c
        /*002a*/ 	.short	(.L_13 - .L_12)


	//   ....[0]....
.L_12:
        /*002c*/ 	.word	0x000001b0


	//----- nvinfo : EIATTR_CRS_STACK_SIZE
	.align		4
.L_13:
        /*0030*/ 	.byte	0x04, 0x1e
        /*0032*/ 	.short	(.L_15 - .L_14)
.L_14:
        /*0034*/ 	.word	0x00000000


	//----- nvinfo : EIATTR_CBANK_PARAM_SIZE
	.align		4
.L_15:
        /*0038*/ 	.byte	0x03, 0x19
        /*003a*/ 	.short	0x0008


	//----- nvinfo : EIATTR_PARAM_CBANK
	.align		4
        /*003c*/ 	.byte	0x04, 0x0a
        /*003e*/ 	.short	(.L_17 - .L_16)
	.align		4
.L_16:
        /*0040*/ 	.word	index@(.nv.constant0._Z8exp_calcPf)
        /*0044*/ 	.short	0x0380
        /*0046*/ 	.short	0x0008


	//----- nvinfo : EIATTR_SW_WAR
	.align		4
.L_17:
        /*0048*/ 	.byte	0x04, 0x36
        /*004a*/ 	.short	(.L_19 - .L_18)
.L_18:
        /*004c*/ 	.word	0x00000008
.L_19:


//--------------------- .nv.callgraph             --------------------------
	.section	.nv.callgraph,"",@"SHT_CUDA_CALLGRAPH"
	.align	4
	.sectionentsize	8
	.align		4
        /*0000*/ 	.word	0x00000000
	.align		4
        /*0004*/ 	.word	0xffffffff
	.align		4
        /*0008*/ 	.word	0x00000000
	.align		4
        /*000c*/ 	.word	0xfffffffe
	.align		4
        /*0010*/ 	.word	0x00000000
	.align		4
        /*0014*/ 	.word	0xfffffffd
	.align		4
        /*0018*/ 	.word	0x00000000
	.align		4
        /*001c*/ 	.word	0xfffffffc


//--------------------- .text._Z8exp_calcPf       --------------------------
	.section	.text._Z8exp_calcPf,"ax",@progbits
	.align	128
        .global         _Z8exp_calcPf
        .type           _Z8exp_calcPf,@function
        .size           _Z8exp_calcPf,(.L_x_14 - _Z8exp_calcPf)
        .other          _Z8exp_calcPf,@"STO_CUDA_ENTRY STV_DEFAULT"
_Z8exp_calcPf:
.text._Z8exp_calcPf:
[----:B------:R-:W-:Y:S01]  /*0000*/  LDC R1, c[0x0][0x37c] ;  /* 0x0000df00ff017b82 */ /* 0x000fe20000000800 */
[----:B------:R-:W0:Y:S01]  /*0010*/  LDCU UR4, c[0x0][0x360] ;  /* 0x00006c00ff0477ac */ /* 0x000e220008000800 */
[----:B------:R-:W1:Y:S01]  /*0020*/  S2R R2, SR_TID.X ;  /* 0x0000000000027919 */ /* 0x000e620000002100 */
[----:B------:R-:W-:Y:S01]  /*0030*/  BSSY.RECONVERGENT B0, `(.L_x_0) ;  /* 0x000000f000007945 */ /* 0x000fe20003800200 */
[----:B0-----:R-:W-:Y:S01]  /*0040*/  I2FP.F32.U32 R3, UR4 ;  /* 0x0000000400037c45 */ /* 0x001fe20008201000 */
[----:B------:R-:W0:Y:S03]  /*0050*/  LDCU.64 UR4, c[0x0][0x358] ;  /* 0x00006b00ff0477ac */ /* 0x000e260008000a00 */
[----:B------:R-:W2:Y:S01]  /*0060*/  MUFU.RCP R4, R3 ;  /* 0x0000000300047308 */ /* 0x000ea20000001000 */
[----:B-1----:R-:W-:-:S07]  /*0070*/  I2FP.F32.U32 R0, R2 ;  /* 0x0000000200007245 */ /* 0x002fce0000201000 */
[----:B------:R-:W1:Y:S01]  /*0080*/  FCHK P0, R0, R3 ;  /* 0x0000000300007302 */ /* 0x000e620000000000 */
[----:B--2---:R-:W-:-:S04]  /*0090*/  FFMA R5, -R3, R4, 1 ;  /* 0x3f80000003057423 */ /* 0x004fc80000000104 */
[----:B------:R-:W-:-:S04]  /*00a0*/  FFMA R5, R4, R5, R4 ;  /* 0x0000000504057223 */ /* 0x000fc80000000004 */
[----:B------:R-:W-:-:S04]  /*00b0*/  FFMA R4, R0, R5, RZ ;  /* 0x0000000500047223 */ /* 0x000fc800000000ff */
[----:B------:R-:W-:-:S04]  /*00c0*/  FFMA R6, -R3, R4, R0 ;  /* 0x0000000403067223 */ /* 0x000fc80000000100 */
[----:B------:R-:W-:Y:S01]  /*00d0*/  FFMA R4, R5, R6, R4 ;  /* 0x0000000605047223 */ /* 0x000fe20000000004 */
[----:B01----:R-:W-:Y:S06]  /*00e0*/  @!P0 BRA `(.L_x_1) ;  /* 0x00000000000c8947 */ /* 0x003fec0003800000 */
[----:B------:R-:W-:-:S07]  /*00f0*/  MOV R4, 0x110 ;  /* 0x0000011000047802 */ /* 0x000fce0000000f00 */
[----:B------:R-:W-:Y:S05]  /*0100*/  CALL.REL.NOINC `($__internal_0_$__cuda_sm3x_div_rn_noftz_f32_slowpath) ;  /* 0x00000000002c7944 */ /* 0x000fea0003c00000 */
[----:B------:R-:W-:-:S07]  /*0110*/  IMAD.MOV.U32 R4, RZ, RZ, R0 ;  /* 0x000000ffff047224 */ /* 0x000fce00078e0000 */
.L_x_1:
[----:B------:R-:W-:Y:S05]  /*0120*/  BSYNC.RECONVERGENT B0 ;  /* 0x0000000000007941 */ /* 0x000fea0003800200 */
.L_x_0:
[----:B------:R-:W-:Y:S02]  /*0130*/  FMUL R0, R4, 1.4426950216293334961 ;  /* 0x3fb8aa3b04007820 */ /* 0x000fe40000400000 */
[----:B------:R-:W0:Y:S03]  /*0140*/  LDC.64 R4, c[0x0][0x380] ;  /* 0x0000e000ff047b82 */ /* 0x000e260000000a00 */
[----:B------:R-:W-:-:S13]  /*0150*/  FSETP.GEU.AND P0, PT, R0, -126, PT ;  /* 0xc2fc00000000780b */ /* 0x000fda0003f0e000 */
[----:B------:R-:W-:-:S04]  /*0160*/  @!P0 FMUL R0, R0, 0.5 ;  /* 0x3f00000000008820 */ /* 0x000fc80000400000 */
[----:B------:R-:W1:Y:S01]  /*0170*/  MUFU.EX2 R7, R0 ;  /* 0x0000000000077308 */ /* 0x000e620000000800 */
[----:B0-----:R-:W-:-:S04]  /*0180*/  IMAD.WIDE.U32 R2, R2, 0x4, R4 ;  /* 0x0000000402027825 */ /* 0x001fc800078e0004 */
[----:B-1----:R-:W-:-:S05]  /*0190*/  @!P0 FMUL R7, R7, R7 ;  /* 0x0000000707078220 */ /* 0x002fca0000400000 */
[----:B------:R-:W-:Y:S01]  /*01a0*/  STG.E desc[UR4][R2.64], R7 ;  /* 0x0000000702007986 */ /* 0x000fe2000c101904 */
[----:B------:R-:W-:Y:S05]  /*01b0*/  EXIT ;  /* 0x000000000000794d */ /* 0x000fea0003800000 */
        .weak           $__internal_0_$__cuda_sm3x_div_rn_noftz_f32_slowpath
        .type           $__internal_0_$__cuda_sm3x_div_rn_noftz_f32_slowpath,@function
        .size           $__internal_0_$__cuda_sm3x_div_rn_noftz_f32_slowpath,(.L_x_14 - $__internal_0_$__cuda_sm3x_div_rn_noftz_f32_slowpath)
$__internal_0_$__cuda_sm3x_div_rn_noftz_f32_slowpath:
[--C-:B------:R-:W-:Y:S01]  /*01c0*/  SHF.R.U32.HI R6, RZ, 0x17, R3.reuse ;  /* 0x00000017ff067819 */ /* 0x100fe20000011603 */
[----:B------:R-:W-:Y:S01]  /*01d0*/  BSSY.RECONVERGENT B1, `(.L_x_2) ;  /* 0x0000064000017945 */ /* 0x000fe20003800200 */
[--C-:B------:R-:W-:Y:S01]  /*01e0*/  SHF.R.U32.HI R5, RZ, 0x17, R0.reuse ;  /* 0x00000017ff057819 */ /* 0x100fe20000011600 */
[----:B------:R-:W-:Y:S01]  /*01f0*/  IMAD.MOV.U32 R7, RZ, RZ, R0 ;  /* 0x000000ffff077224 */ /* 0x000fe200078e0000 */
[----:B------:R-:W-:Y:S01]  /*0200*/  LOP3.LUT R6, R6, 0xff, RZ, 0xc0, !PT ;  /* 0x000000ff06067812 */ /* 0x000fe200078ec0ff */
[----:B------:R-:W-:Y:S01]  /*0210*/  IMAD.MOV.U32 R8, RZ, RZ, R3 ;  /* 0x000000ffff087224 */ /* 0x000fe200078e0003 */
[----:B------:R-:W-:-:S03]  /*0220*/  LOP3.LUT R5, R5, 0xff, RZ, 0xc0, !PT ;  /* 0x000000ff05057812 */ /* 0x000fc600078ec0ff */
[----:B------:R-:W-:Y:S02]  /*0230*/  VIADD R11, R6, 0xffffffff ;  /* 0xffffffff060b7836 */ /* 0x000fe40000000000 */
[----:B------:R-:W-:-:S03]  /*0240*/  VIADD R10, R5, 0xffffffff ;  /* 0xffffffff050a7836 */ /* 0x000fc60000000000 */
[----:B------:R-:W-:-:S04]  /*0250*/  ISETP.GT.U32.AND P0, PT, R11, 0xfd, PT ;  /* 0x000000fd0b00780c */ /* 0x000fc80003f04070 */
[----:B------:R-:W-:-:S13]  /*0260*/  ISETP.GT.U32.OR P0, PT, R10, 0xfd, P0 ;  /* 0x000000fd0a00780c */ /* 0x000fda0000704470 */
[----:B------:R-:W-:Y:S01]  /*0270*/  @!P0 IMAD.MOV.U32 R9, RZ, RZ, RZ ;  /* 0x000000ffff098224 */ /* 0x000fe200078e00ff */
[----:B------:R-:W-:Y:S06]  /*0280*/  @!P0 BRA `(.L_x_3) ;  /* 0x00000000005c8947 */ /* 0x000fec0003800000 */
[----:B------:R-:W-:Y:S02]  /*0290*/  FSETP.GTU.FTZ.AND P0, PT, |R0|, +INF , PT ;  /* 0x7f8000000000780b */ /* 0x000fe40003f1c200 */
[----:B------:R-:W-:-:S04]  /*02a0*/  FSETP.GTU.FTZ.AND P1, PT, |R3|, +INF , PT ;  /* 0x7f8000000300780b */ /* 0x000fc80003f3c200 */
[----:B------:R-:W-:-:S13]  /*02b0*/  PLOP3.LUT P0, PT, P0, P1, PT, 0xf8, 0x8f ;  /* 0x00000000008f781c */ /* 0x000fda0000703f70 */
[----:B------:R-:W-:Y:S05]  /*02c0*/  @P0 BRA `(.L_x_4) ;  /* 0x00000004004c0947 */ /* 0x000fea0003800000 */
[----:B------:R-:W-:-:S13]  /*02d0*/  LOP3.LUT P0, RZ, R8, 0x7fffffff, R7, 0xc8, !PT ;  /* 0x7fffffff08ff7812 */ /* 0x000fda000780c807 */
[----:B------:R-:W-:Y:S05]  /*02e0*/  @!P0 BRA `(.L_x_5) ;  /* 0x00000004003c8947 */ /* 0x000fea0003800000 */
[C---:B------:R-:W-:Y:S02]  /*02f0*/  FSETP.NEU.FTZ.AND P2, PT, |R0|.reuse, +INF , PT ;  /* 0x7f8000000000780b */ /* 0x040fe40003f5d200 */
[----:B------:R-:W-:Y:S02]  /*0300*/  FSETP.NEU.FTZ.AND P1, PT, |R3|, +INF , PT ;  /* 0x7f8000000300780b */ /* 0x000fe40003f3d200 */
[----:B------:R-:W-:-:S11]  /*0310*/  FSETP.NEU.FTZ.AND P0, PT, |R0|, +INF , PT ;  /* 0x7f8000000000780b */ /* 0x000fd60003f1d200 */
[----:B------:R-:W-:Y:S05]  /*0320*/  @!P1 BRA !P2, `(.L_x_5) ;  /* 0x00000004002c9947 */ /* 0x000fea0005000000 */
[----:B------:R-:W-:-:S04]  /*0330*/  LOP3.LUT P2, RZ, R7, 0x7fffffff, RZ, 0xc0, !PT ;  /* 0x7fffffff07ff7812 */ /* 0x000fc8000784c0ff */
[----:B------:R-:W-:-:S13]  /*0340*/  PLOP3.LUT P1, PT, P1, P2, PT, 0x2f, 0xf2 ;  /* 0x0000000000f2781c */ /* 0x000fda0000f24577 */
[----:B------:R-:W-:Y:S05]  /*0350*/  @P1 BRA `(.L_x_6) ;  /* 0x0000000400181947 */ /* 0x000fea0003800000 */
[----:B------:R-:W-:-:S04]  /*0360*/  LOP3.LUT P1, RZ, R8, 0x7fffffff, RZ, 0xc0, !PT ;  /* 0x7fffffff08ff7812 */ /* 0x000fc8000782c0ff */
[----:B------:R-:W-:-:S13]  /*0370*/  PLOP3.LUT P0, PT, P0, P1, PT, 0x2f, 0xf2 ;  /* 0x0000000000f2781c */ /* 0x000fda0000702577 */
[----:B------:R-:W-:Y:S05]  /*0380*/  @P0 BRA `(.L_x_7) ;  /* 0x0000000400000947 */ /* 0x000fea0003800000 */
[----:B------:R-:W-:Y:S02]  /*0390*/  ISETP.GE.AND P0, PT, R10, RZ, PT ;  /* 0x000000ff0a00720c */ /* 0x000fe40003f06270 */
[----:B------:R-:W-:-:S11]  /*03a0*/  ISETP.GE.AND P1, PT, R11, RZ, PT ;  /* 0x000000ff0b00720c */ /* 0x000fd60003f26270 */
[----:B------:R-:W-:Y:S02]  /*03b0*/  @P0 IMAD.MOV.U32 R9, RZ, RZ, RZ ;  /* 0x000000ffff090224 */ /* 0x000fe400078e00ff */
[----:B------:R-:W-:Y:S01]  /*03c0*/  @!P0 FFMA R7, R0, 1.84467440737095516160e+19, RZ ;  /* 0x5f80000000078823 */ /* 0x000fe200000000ff */
[----:B------:R-:W-:Y:S02]  /*03d0*/  @!P0 IMAD.MOV.U32 R9, RZ, RZ, -0x40 ;  /* 0xffffffc0ff098424 */ /* 0x000fe400078e00ff */
[----:B------:R-:W-:Y:S02]  /*03e0*/  @!P1 FFMA R8, R3, 1.84467440737095516160e+19, RZ ;  /* 0x5f80000003089823 */ /* 0x000fe400000000ff */
[----:B------:R-:W-:-:S07]  /*03f0*/  @!P1 VIADD R9, R9, 0x40 ;  /* 0x0000004009099836 */ /* 0x000fce0000000000 */
.L_x_3:
[----:B------:R-:W-:Y:S01]  /*0400*/  LEA R3, R6, 0xc0800000, 0x17 ;  /* 0xc080000006037811 */ /* 0x000fe200078eb8ff */
[----:B------:R-:W-:Y:S01]  /*0410*/  VIADD R5, R5, 0xffffff81 ;  /* 0xffffff8105057836 */ /* 0x000fe20000000000 */
[----:B------:R-:W-:Y:S03]  /*0420*/  BSSY.RECONVERGENT B2, `(.L_x_8) ;  /* 0x0000035000027945 */ /* 0x000fe60003800200 */
[----:B------:R-:W-:Y:S01]  /*0430*/  IMAD.IADD R3, R8, 0x1, -R3 ;  /* 0x0000000108037824 */ /* 0x000fe200078e0a03 */
[C---:B------:R-:W-:Y:S01]  /*0440*/  IADD3 R6, PT, PT, R5.reuse, 0x7f, -R6 ;  /* 0x0000007f05067810 */ /* 0x040fe20007ffe806 */
[----:B------:R-:W-:Y:S02]  /*0450*/  IMAD R0, R5, -0x800000, R7 ;  /* 0xff80000005007824 */ /* 0x000fe400078e0207 */
[----:B------:R-:W0:Y:S01]  /*0460*/  MUFU.RCP R8, R3 ;  /* 0x0000000300087308 */ /* 0x000e220000001000 */
[----:B------:R-:W-:Y:S01]  /*0470*/  FADD.FTZ R11, -R3, -RZ ;  /* 0x800000ff030b7221 */ /* 0x000fe20000010100 */
[----:B------:R-:W-:-:S03]  /*0480*/  IMAD.IADD R6, R6, 0x1, R9 ;  /* 0x0000000106067824 */ /* 0x000fc600078e0209 */
[----:B0-----:R-:W-:-:S04]  /*0490*/  FFMA R13, R8, R11, 1 ;  /* 0x3f800000080d7423 */ /* 0x001fc8000000000b */
[----:B------:R-:W-:-:S04]  /*04a0*/  FFMA R10, R8, R13, R8 ;  /* 0x0000000d080a7223 */ /* 0x000fc80000000008 */
[----:B------:R-:W-:-:S04]  /*04b0*/  FFMA R7, R0, R10, RZ ;  /* 0x0000000a00077223 */ /* 0x000fc800000000ff */
[----:B------:R-:W-:-:S04]  /*04c0*/  FFMA R8, R11, R7, R0 ;  /* 0x000000070b087223 */ /* 0x000fc80000000000 */
[----:B------:R-:W-:-:S04]  /*04d0*/  FFMA R7, R10, R8, R7 ;  /* 0x000000080a077223 */ /* 0x000fc80000000007 */
[----:B------:R-:W-:-:S04]  /*04e0*/  FFMA R8, R11, R7, R0 ;  /* 0x000000070b087223 */ /* 0x000fc80000000000 */
[----:B------:R-:W-:-:S05]  /*04f0*/  FFMA R0, R10, R8, R7 ;  /* 0x000000080a007223 */ /* 0x000fca0000000007 */
[----:B------:R-:W-:-:S04]  /*0500*/  SHF.R.U32.HI R3, RZ, 0x17, R0 ;  /* 0x00000017ff037819 */ /* 0x000fc80000011600 */
[----:B------:R-:W-:-:S05]  /*0510*/  LOP3.LUT R3, R3, 0xff, RZ, 0xc0, !PT ;  /* 0x000000ff03037812 */ /* 0x000fca00078ec0ff */
[----:B------:R-:W-:-:S04]  /*0520*/  IMAD.IADD R9, R3, 0x1, R6 ;  /* 0x0000000103097824 */ /* 0x000fc800078e0206 */
[----:B------:R-:W-:-:S05]  /*0530*/  VIADD R3, R9, 0xffffffff ;  /* 0xffffffff09037836 */ /* 0x000fca0000000000 */
[----:B------:R-:W-:-:S13]  /*0540*/  ISETP.GE.U32.AND P0, PT, R3, 0xfe, PT ;  /* 0x000000fe0300780c */ /* 0x000fda0003f06070 */
[----:B------:R-:W-:Y:S05]  /*0550*/  @!P0 BRA `(.L_x_9) ;  /* 0x0000000000808947 */ /* 0x000fea0003800000 */
[----:B------:R-:W-:-:S13]  /*0560*/  ISETP.GT.AND P0, PT, R9, 0xfe, PT ;  /* 0x000000fe0900780c */ /* 0x000fda0003f04270 */
[----:B------:R-:W-:Y:S05]  /*0570*/  @P0 BRA `(.L_x_10) ;  /* 0x00000000006c0947 */ /* 0x000fea0003800000 */
[----:B------:R-:W-:-:S13]  /*0580*/  ISETP.GE.AND P0, PT, R9, 0x1, PT ;  /* 0x000000010900780c */ /* 0x000fda0003f06270 */
[----:B------:R-:W-:Y:S05]  /*0590*/  @P0 BRA `(.L_x_11) ;  /* 0x0000000000740947 */ /* 0x000fea0003800000 */
[----:B------:R-:W-:Y:S02]  /*05a0*/  ISETP.GE.AND P0, PT, R9, -0x18, PT ;  /* 0xffffffe80900780c */ /* 0x000fe40003f06270 */
[----:B------:R-:W-:-:S11]  /*05b0*/  LOP3.LUT R0, R0, 0x80000000, RZ, 0xc0, !PT ;  /* 0x8000000000007812 */ /* 0x000fd600078ec0ff */
[----:B------:R-:W-:Y:S05]  /*05c0*/  @!P0 BRA `(.L_x_11) ;  /* 0x0000000000688947 */ /* 0x000fea0003800000 */
[CCC-:B------:R-:W-:Y:S01]  /*05d0*/  FFMA.RZ R3, R10.reuse, R8.reuse, R7.reuse ;  /* 0x000000080a037223 */ /* 0x1c0fe2000000c007 */
[CCC-:B------:R-:W-:Y:S01]  /*05e0*/  FFMA.RM R6, R10.reuse, R8.reuse, R7.reuse ;  /* 0x000000080a067223 */ /* 0x1c0fe20000004007 */
[C---:B------:R-:W-:Y:S02]  /*05f0*/  ISETP.NE.AND P2, PT, R9.reuse, RZ, PT ;  /* 0x000000ff0900720c */ /* 0x040fe40003f45270 */
[----:B------:R-:W-:Y:S02]  /*0600*/  ISETP.NE.AND P1, PT, R9, RZ, PT ;  /* 0x000000ff0900720c */ /* 0x000fe40003f25270 */
[----:B------:R-:W-:Y:S01]  /*0610*/  LOP3.LUT R5, R3, 0x7fffff, RZ, 0xc0, !PT ;  /* 0x007fffff03057812 */ /* 0x000fe200078ec0ff */
[----:B------:R-:W-:Y:S01]  /*0620*/  FFMA.RP R3, R10, R8, R7 ;  /* 0x000000080a037223 */ /* 0x000fe20000008007 */
[----:B------:R-:W-:Y:S02]  /*0630*/  VIADD R8, R9, 0x20 ;  /* 0x0000002009087836 */ /* 0x000fe40000000000 */
[----:B------:R-:W-:Y:S01]  /*0640*/  LOP3.LUT R5, R5, 0x800000, RZ, 0xfc, !PT ;  /* 0x0080000005057812 */ /* 0x000fe200078efcff */
[----:B------:R-:W-:Y:S01]  /*0650*/  IMAD.MOV R7, RZ, RZ, -R9 ;  /* 0x000000ffff077224 */ /* 0x000fe200078e0a09 */
[----:B------:R-:W-:-:S02]  /*0660*/  FSETP.NEU.FTZ.AND P0, PT, R3, R6, PT ;  /* 0x000000060300720b */ /* 0x000fc40003f1d000 */
[----:B------:R-:W-:Y:S02]  /*0670*/  SHF.L.U32 R8, R5, R8, RZ ;  /* 0x0000000805087219 */ /* 0x000fe400000006ff */
[----:B------:R-:W-:Y:S02]  /*0680*/  SEL R6, R7, RZ, P2 ;  /* 0x000000ff07067207 */ /* 0x000fe40001000000 */
[----:B------:R-:W-:Y:S02]  /*0690*/  ISETP.NE.AND P1, PT, R8, RZ, P1 ;  /* 0x000000ff0800720c */ /* 0x000fe40000f25270 */
[----:B------:R-:W-:Y:S02]  /*06a0*/  SHF.R.U32.HI R6, RZ, R6, R5 ;  /* 0x00000006ff067219 */ /* 0x000fe40000011605 */
[----:B------:R-:W-:Y:S02]  /*06b0*/  PLOP3.LUT P0, PT, P0, P1, PT, 0xf8, 0x8f ;  /* 0x00000000008f781c */ /* 0x000fe40000703f70 */
[----:B------:R-:W-:-:S02]  /*06c0*/  SHF.R.U32.HI R8, RZ, 0x1, R6 ;  /* 0x00000001ff087819 */ /* 0x000fc40000011606 */
[----:B------:R-:W-:-:S04]  /*06d0*/  SEL R3, RZ, 0x1, !P0 ;  /* 0x00000001ff037807 */ /* 0x000fc80004000000 */
[----:B------:R-:W-:-:S04]  /*06e0*/  LOP3.LUT R3, R3, 0x1, R8, 0xf8, !PT ;  /* 0x0000000103037812 */ /* 0x000fc800078ef808 */
[----:B------:R-:W-:-:S05]  /*06f0*/  LOP3.LUT R3, R3, R6, RZ, 0xc0, !PT ;  /* 0x0000000603037212 */ /* 0x000fca00078ec0ff */
[----:B------:R-:W-:-:S05]  /*0700*/  IMAD.IADD R3, R8, 0x1, R3 ;  /* 0x0000000108037824 */ /* 0x000fca00078e0203 */
[----:B------:R-:W-:Y:S01]  /*0710*/  LOP3.LUT R0, R3, R0, RZ, 0xfc, !PT ;  /* 0x0000000003007212 */ /* 0x000fe200078efcff */
[----:B------:R-:W-:Y:S06]  /*0720*/  BRA `(.L_x_11) ;  /* 0x0000000000107947 */ /* 0x000fec0003800000 */
.L_x_10:
[----:B------:R-:W-:-:S04]  /*0730*/  LOP3.LUT R0, R0, 0x80000000, RZ, 0xc0, !PT ;  /* 0x8000000000007812 */ /* 0x000fc800078ec0ff */
[----:B------:R-:W-:Y:S01]  /*0740*/  LOP3.LUT R0, R0, 0x7f800000, RZ, 0xfc, !PT ;  /* 0x7f80000000007812 */ /* 0x000fe200078efcff */
[----:B------:R-:W-:Y:S06]  /*0750*/  BRA `(.L_x_11) ;  /* 0x0000000000047947 */ /* 0x000fec0003800000 */
.L_x_9:
[----:B------:R-:W-:-:S07]  /*0760*/  IMAD R0, R6, 0x800000, R0 ;  /* 0x0080000006007824 */ /* 0x000fce00078e0200 */
.L_x_11:
[----:B------:R-:W-:Y:S05]  /*0770*/  BSYNC.RECONVERGENT B2 ;  /* 0x0000000000027941 */ /* 0x000fea0003800200 */
.L_x_8:
[----:B------:R-:W-:Y:S05]  /*0780*/  BRA `(.L_x_12) ;  /* 0x0000000000207947 */ /* 0x000fea0003800000 */
.L_x_7:
[----:B------:R-:W-:-:S04]  /*0790*/  LOP3.LUT R0, R8, 0x80000000, R7, 0x48, !PT ;  /* 0x8000000008007812 */ /* 0x000fc800078e4807 */
[----:B------:R-:W-:Y:S01]  /*07a0*/  LOP3.LUT R0, R0, 0x7f800000, RZ, 0xfc, !PT ;  /* 0x7f80000000007812 */ /* 0x000fe200078efcff */
[----:B------:R-:W-:Y:S06]  /*07b0*/  BRA `(.L_x_12) ;  /* 0x0000000000147947 */ /* 0x000fec0003800000 */
.L_x_6:
[----:B------:R-:W-:Y:S01]  /*07c0*/  LOP3.LUT R0, R8, 0x80000000, R7, 0x48, !PT ;  /* 0x8000000008007812 */ /* 0x000fe200078e4807 */
[----:B------:R-:W-:Y:S06]  /*07d0*/  BRA `(.L_x_12) ;  /* 0x00000000000c7947 */ /* 0x000fec0003800000 */
.L_x_5:
[----:B------:R-:W0:Y:S01]  /*07e0*/  MUFU.RSQ R0, -QNAN ;  /* 0xffc0000000007908 */ /* 0x000e220000001400 */
[----:B------:R-:W-:Y:S05]  /*07f0*/  BRA `(.L_x_12) ;  /* 0x0000000000047947 */ /* 0x000fea0003800000 */
.L_x_4:
[----:B------:R-:W-:-:S07]  /*0800*/  FADD.FTZ R0, R0, R3 ;  /* 0x0000000300007221 */ /* 0x000fce0000010000 */
.L_x_12:
[----:B------:R-:W-:Y:S05]  /*0810*/  BSYNC.RECONVERGENT B1 ;  /* 0x0000000000017941 */ /* 0x000fea0003800200 */
.L_x_2:
[----:B------:R-:W-:-:S04]  /*0820*/  IMAD.MOV.U32 R5, RZ, RZ, 0x0 ;  /* 0x00000000ff057424 */ /* 0x000fc800078e00ff */
[----:B0-----:R-:W-:Y:S05]  /*0830*/  RET.REL.NODEC R4 `(_Z8exp_calcPf) ;  /* 0xfffffff404f07950 */ /* 0x001fea0003c3ffff */
.L_x_13:
[----:B------:R-:W-:-:S00]  /*0840*/  BRA `(.L_x_13) ;  /* 0xfffffffc00fc7947 */ /* 0x000fc0000383ffff */
[----:B------:R-:W-:-:S00]  /*0850*/  NOP ;  /* 0x0000000000007918 */ /* 0x000fc00000000000 */
        /* <DEDUP_REMOVED lines=10> */
.L_x_14:


//--------------------- .nv.shared.reserved.0     --------------------------
	.section	.nv.shared.reserved.0,"aw",@nobits
	.weak		__nv_reservedSMEM_offset_0_alias
	.size		__nv_reservedSMEM_offset_0_alias, 0, 64
	.other		__nv_reservedSMEM_offset_0_alias,@"STO_CUDA_RESERVED_SHARED STV_DEFAULT"
__nv_reservedSMEM_offset_0_alias:
	.zero		0
	.zero		64


//--------------------- .nv.constant0._Z8exp_calcPf --------------------------
	.section	.nv.constant0._Z8exp_calcPf,"a",@progbits
	.sectionflags	@""
	.align	4
.nv.constant0._Z8exp_calcPf:
	.zero		904


//--------------------- SYMBOLS --------------------------

	.type		.nv.reservedSmem.offset0,@object
	.size		.nv.reservedSmem.offset0,0x4
